//
// Generated by NVIDIA NVVM Compiler
//
// Compiler Build ID: CL-36424714
// Cuda compilation tools, release 13.0, V13.0.88
// Based on NVVM 20.0.0
//

.version 9.0
.target sm_100
.address_size 64

	// .globl	_Z16test_warp_reducePfS_S_PKfi

.visible .entry _Z16test_warp_reducePfS_S_PKfi(
	.param .u64 .ptr .align 1 _Z16test_warp_reducePfS_S_PKfi_param_0,
	.param .u64 .ptr .align 1 _Z16test_warp_reducePfS_S_PKfi_param_1,
	.param .u64 .ptr .align 1 _Z16test_warp_reducePfS_S_PKfi_param_2,
	.param .u64 .ptr .align 1 _Z16test_warp_reducePfS_S_PKfi_param_3,
	.param .u32 _Z16test_warp_reducePfS_S_PKfi_param_4
)
{
	.reg .pred 	%p<22>;
	.reg .b32 	%r<47>;
	.reg .b32 	%f<46>;
	.reg .b64 	%rd<11>;

	ld.param.u64 	%rd3, [_Z16test_warp_reducePfS_S_PKfi_param_0];
	ld.param.u64 	%rd5, [_Z16test_warp_reducePfS_S_PKfi_param_1];
	ld.param.u64 	%rd6, [_Z16test_warp_reducePfS_S_PKfi_param_2];
	ld.param.u64 	%rd4, [_Z16test_warp_reducePfS_S_PKfi_param_3];
	ld.param.u32 	%r11, [_Z16test_warp_reducePfS_S_PKfi_param_4];
	cvta.to.global.u64 	%rd1, %rd6;
	cvta.to.global.u64 	%rd2, %rd5;
	mov.u32 	%r1, %tid.x;
	mov.u32 	%r12, %ctaid.x;
	mov.u32 	%r13, %ntid.x;
	mad.lo.s32 	%r2, %r12, %r13, %r1;
	setp.ge.s32 	%p1, %r2, %r11;
	mov.f32 	%f45, 0fFF7FFFFF;
	mov.f32 	%f44, 0f00000000;
	mov.f32 	%f43, 0f7F7FFFFF;
	@%p1 bra 	$L__BB0_2;
	cvta.to.global.u64 	%rd7, %rd4;
	mul.wide.s32 	%rd8, %r2, 4;
	add.s64 	%rd9, %rd7, %rd8;
	ld.global.f32 	%f43, [%rd9];
	mov.f32 	%f44, %f43;
	mov.f32 	%f45, %f43;
$L__BB0_2:
	mov.b32 	%r14, %f44;
	shfl.sync.down.b32	%r15|%p2, %r14, 16, 31, -1;
	mov.b32 	%f11, %r15;
	add.f32 	%f12, %f44, %f11;
	mov.b32 	%r16, %f12;
	shfl.sync.down.b32	%r17|%p3, %r16, 8, 31, -1;
	mov.b32 	%f13, %r17;
	add.f32 	%f14, %f12, %f13;
	mov.b32 	%r18, %f14;
	shfl.sync.down.b32	%r19|%p4, %r18, 4, 31, -1;
	mov.b32 	%f15, %r19;
	add.f32 	%f16, %f14, %f15;
	mov.b32 	%r20, %f16;
	shfl.sync.down.b32	%r21|%p5, %r20, 2, 31, -1;
	mov.b32 	%f17, %r21;
	add.f32 	%f18, %f16, %f17;
	mov.b32 	%r22, %f18;
	shfl.sync.down.b32	%r23|%p6, %r22, 1, 31, -1;
	mov.b32 	%f19, %r23;
	add.f32 	%f5, %f18, %f19;
	mov.b32 	%r24, %f43;
	shfl.sync.down.b32	%r25|%p7, %r24, 16, 31, -1;
	mov.b32 	%f20, %r25;
	min.f32 	%f21, %f43, %f20;
	mov.b32 	%r26, %f21;
	shfl.sync.down.b32	%r27|%p8, %r26, 8, 31, -1;
	mov.b32 	%f22, %r27;
	min.f32 	%f23, %f21, %f22;
	mov.b32 	%r28, %f23;
	shfl.sync.down.b32	%r29|%p9, %r28, 4, 31, -1;
	mov.b32 	%f24, %r29;
	min.f32 	%f25, %f23, %f24;
	mov.b32 	%r30, %f25;
	shfl.sync.down.b32	%r31|%p10, %r30, 2, 31, -1;
	mov.b32 	%f26, %r31;
	min.f32 	%f27, %f25, %f26;
	mov.b32 	%r32, %f27;
	shfl.sync.down.b32	%r33|%p11, %r32, 1, 31, -1;
	mov.b32 	%f28, %r33;
	min.f32 	%f6, %f27, %f28;
	mov.b32 	%r34, %f45;
	shfl.sync.down.b32	%r35|%p12, %r34, 16, 31, -1;
	mov.b32 	%f29, %r35;
	max.f32 	%f30, %f45, %f29;
	mov.b32 	%r36, %f30;
	shfl.sync.down.b32	%r37|%p13, %r36, 8, 31, -1;
	mov.b32 	%f31, %r37;
	max.f32 	%f32, %f30, %f31;
	mov.b32 	%r38, %f32;
	shfl.sync.down.b32	%r39|%p14, %r38, 4, 31, -1;
	mov.b32 	%f33, %r39;
	max.f32 	%f34, %f32, %f33;
	mov.b32 	%r40, %f34;
	shfl.sync.down.b32	%r41|%p15, %r40, 2, 31, -1;
	mov.b32 	%f35, %r41;
	max.f32 	%f36, %f34, %f35;
	mov.b32 	%r42, %f36;
	shfl.sync.down.b32	%r43|%p16, %r42, 1, 31, -1;
	mov.b32 	%f37, %r43;
	max.f32 	%f7, %f36, %f37;
	and.b32  	%r44, %r1, 31;
	setp.ne.s32 	%p17, %r44, 0;
	@%p17 bra 	$L__BB0_9;
	cvta.to.global.u64 	%rd10, %rd3;
	atom.global.add.f32 	%f38, [%rd10], %f5;
	ld.global.u32 	%r45, [%rd2];
	mov.b32 	%f39, %r45;
	setp.geu.f32 	%p18, %f6, %f39;
	@%p18 bra 	$L__BB0_6;
	mov.b32 	%r4, %f6;
$L__BB0_5:
	atom.relaxed.global.cas.b32 	%r45, [%rd2], %r45, %r4;
	mov.b32 	%f40, %r45;
	setp.lt.f32 	%p19, %f6, %f40;
	@%p19 bra 	$L__BB0_5;
$L__BB0_6:
	ld.global.u32 	%r46, [%rd1];
	mov.b32 	%f41, %r46;
	setp.leu.f32 	%p20, %f7, %f41;
	@%p20 bra 	$L__BB0_9;
	mov.b32 	%r8, %f7;
$L__BB0_8:
	atom.relaxed.global.cas.b32 	%r46, [%rd1], %r46, %r8;
	mov.b32 	%f42, %r46;
	setp.gt.f32 	%p21, %f7, %f42;
	@%p21 bra 	$L__BB0_8;
$L__BB0_9:
	ret;

}


// ===== COMPILED SASS (sm_100) =====

	.target	sm_100

	.elftype	@"ET_EXEC"


//--------------------- .note.nv.tkinfo           --------------------------
	.section	.note.nv.tkinfo,"",@"SHT_NOTE"
	.sectionflags	@"SHF_NOTE_NV_TKINFO"
	.tkinfo
        /*0018*/ 	.word	0x00000002
        /*0030*/ 	.string	""
        /*0030*/ 	.string	"ptxas"
        /*0030*/ 	.string	"Cuda compilation tools, release 13.0, V13.0.88"
        /*0030*/ 	.string	"Build cuda_13.0.r13.0/compiler.36424714_0"
        /*0030*/ 	.string	"-arch sm_100 -m 64 "



//--------------------- .note.nv.cuinfo           --------------------------
	.section	.note.nv.cuinfo,"",@"SHT_NOTE"
	.sectionflags	@"SHF_NOTE_NV_CUINFO"
        /*0018*/ 	.short	0x0002
        /*001a*/ 	.short	0x0064
        /*001c*/ 	.short	0x0082
	.zero		2


//--------------------- .nv.info                  --------------------------
	.section	.nv.info,"",@"SHT_CUDA_INFO"
	.align	4


	//----- nvinfo : EIATTR_REGCOUNT
	.align		4
        /*0000*/ 	.byte	0x04, 0x2f
        /*0002*/ 	.short	(.L_1 - .L_0)
	.align		4
.L_0:
        /*0004*/ 	.word	index@(_Z16test_warp_reducePfS_S_PKfi)
        /*0008*/ 	.word	0x00000012


	//----- nvinfo : EIATTR_FRAME_SIZE
	.align		4
.L_1:
        /*000c*/ 	.byte	0x04, 0x11
        /*000e*/ 	.short	(.L_3 - .L_2)
	.align		4
.L_2:
        /*0010*/ 	.word	index@(_Z16test_warp_reducePfS_S_PKfi)
        /*0014*/ 	.word	0x00000000


	//----- nvinfo : EIATTR_MIN_STACK_SIZE
	.align		4
.L_3:
        /*0018*/ 	.byte	0x04, 0x12
        /*001a*/ 	.short	(.L_5 - .L_4)
	.align		4
.L_4:
        /*001c*/ 	.word	index@(_Z16test_warp_reducePfS_S_PKfi)
        /*0020*/ 	.word	0x00000000
.L_5:


//--------------------- .nv.compat                --------------------------
	.section	.nv.compat,"",@"SHT_CUDA_COMPAT_INFO"
	.align	4
        /*0000*/ 	.byte	0x02, 0x09, 0x00, 0x00, 0x02, 0x02, 0x01, 0x00, 0x02, 0x05, 0x05, 0x00, 0x03, 0x07, 0x01, 0x01
        /*0010*/ 	.byte	0x02, 0x03, 0x00, 0x00, 0x02, 0x06, 0x01, 0x00, 0x04, 0x0b, 0x08, 0x00, 0x09, 0x00, 0x00, 0x00
        /*0020*/ 	.byte	0x00, 0x00, 0x00, 0x00


//--------------------- .nv.info._Z16test_warp_reducePfS_S_PKfi --------------------------
	.section	.nv.info._Z16test_warp_reducePfS_S_PKfi,"",@"SHT_CUDA_INFO"
	.sectionflags	@""
	.align	4


	//----- nvinfo : EIATTR_CUDA_API_VERSION
	.align		4
        /*0000*/ 	.byte	0x04, 0x37
        /*0002*/ 	.short	(.L_7 - .L_6)
.L_6:
        /*0004*/ 	.word	0x00000082


	//----- nvinfo : EIATTR_KPARAM_INFO
	.align		4
.L_7:
        /*0008*/ 	.byte	0x04, 0x17
        /*000a*/ 	.short	(.L_9 - .L_8)
.L_8:
        /*000c*/ 	.word	0x00000000
        /*0010*/ 	.short	0x0004
        /*0012*/ 	.short	0x0020
        /*0014*/ 	.byte	0x00, 0xf0, 0x11, 0x00


	//----- nvinfo : EIATTR_KPARAM_INFO
	.align		4
.L_9:
        /*0018*/ 	.byte	0x04, 0x17
        /*001a*/ 	.short	(.L_11 - .L_10)
.L_10:
        /*001c*/ 	.word	0x00000000
        /*0020*/ 	.short	0x0003
        /*0022*/ 	.short	0x0018
        /*0024*/ 	.byte	0x00, 0xf5, 0x21, 0x00


	//----- nvinfo : EIATTR_KPARAM_INFO
	.align		4
.L_11:
        /*0028*/ 	.byte	0x04, 0x17
        /*002a*/ 	.short	(.L_13 - .L_12)
.L_12:
        /*002c*/ 	.word	0x00000000
        /*0030*/ 	.short	0x0002
        /*0032*/ 	.short	0x0010
        /*0034*/ 	.byte	0x00, 0xf5, 0x21, 0x00


	//----- nvinfo : EIATTR_KPARAM_INFO
	.align		4
.L_13:
        /*0038*/ 	.byte	0x04, 0x17
        /*003a*/ 	.short	(.L_15 - .L_14)
.L_14:
        /*003c*/ 	.word	0x00000000
        /*0040*/ 	.short	0x0001
        /*0042*/ 	.short	0x0008
        /*0044*/ 	.byte	0x00, 0xf5, 0x21, 0x00


	//----- nvinfo : EIATTR_KPARAM_INFO
	.align		4
.L_15:
        /*0048*/ 	.byte	0x04, 0x17
        /*004a*/ 	.short	(.L_17 - .L_16)
.L_16:
        /*004c*/ 	.word	0x00000000
        /*0050*/ 	.short	0x0000
        /*0052*/ 	.short	0x0000
        /*0054*/ 	.byte	0x00, 0xf5, 0x21, 0x00


	//----- nvinfo : EIATTR_SPARSE_MMA_MASK
	.align		4
.L_17:
        /*0058*/ 	.byte	0x03, 0x50
        /*005a*/ 	.short	0x0000


	//----- nvinfo : EIATTR_MAXREG_COUNT
	.align		4
        /*005c*/ 	.byte	0x03, 0x1b
        /*005e*/ 	.short	0x00ff


	//----- nvinfo : EIATTR_MERCURY_ISA_VERSION
	.align		4
        /*0060*/ 	.byte	0x03, 0x5f
        /*0062*/ 	.short	0x0101


	//----- nvinfo : EIATTR_COOP_GROUP_MASK_REGIDS
	.align		4
        /*0064*/ 	.byte	0x04, 0x29
        /*0066*/ 	.short	(.L_19 - .L_18)


	//   ....[0]....
.L_18:
        /*0068*/ 	.word	0xffffffff


	//   ....[1]....
        /*006c*/ 	.word	0xffffffff


	//   ....[2]....
        /*0070*/ 	.word	0xffffffff


	//   ....[3]....
        /*0074*/ 	.word	0xffffffff


	//   ....[4]....
        /*0078*/ 	.word	0xffffffff


	//   ....[5]....
        /*007c*/ 	.word	0xffffffff


	//   ....[6]....
        /*0080*/ 	.word	0xffffffff


	//   ....[7]....
        /*0084*/ 	.word	0xffffffff


	//   ....[8]....
        /*0088*/ 	.word	0xffffffff


	//   ....[9]....
        /*008c*/ 	.word	0xffffffff


	//   ....[10]....
        /*0090*/ 	.word	0xffffffff


	//   ....[11]....
        /*0094*/ 	.word	0xffffffff


	//   ....[12]....
        /*0098*/ 	.word	0xffffffff


	//   ....[13]....
        /*009c*/ 	.word	0xffffffff


	//   ....[14]....
        /*00a0*/ 	.word	0xffffffff


	//----- nvinfo : EIATTR_COOP_GROUP_INSTR_OFFSETS
	.align		4
.L_19:
        /*00a4*/ 	.byte	0x04, 0x28
        /*00a6*/ 	.short	(.L_21 - .L_20)


	//   ....[0]....
.L_20:
        /*00a8*/ 	.word	0x00000130


	//   ....[1]....
        /*00ac*/ 	.word	0x00000150


	//   ....[2]....
        /*00b0*/ 	.word	0x00000160


	//   ....[3]....
        /*00b4*/ 	.word	0x00000190


	//   ....[4]....
        /*00b8*/ 	.word	0x000001b0


	//   ....[5]....
        /*00bc*/ 	.word	0x000001c0


	//   ....[6]....
        /*00c0*/ 	.word	0x000001f0


	//   ....[7]....
        /*00c4*/ 	.word	0x00000210


	//   ....[8]....
        /*00c8*/ 	.word	0x00000220


	//   ....[9]....
        /*00cc*/ 	.word	0x00000250


	//   ....[10]....
        /*00d0*/ 	.word	0x00000270


	//   ....[11]....
        /*00d4*/ 	.word	0x00000280


	//   ....[12]....
        /*00d8*/ 	.word	0x000002b0


	//   ....[13]....
        /*00dc*/ 	.word	0x000002d0


	//   ....[14]....
        /*00e0*/ 	.word	0x000002e0


	//----- nvinfo : EIATTR_VRC_CTA_INIT_COUNT
	.align		4
.L_21:
        /*00e4*/ 	.byte	0x02, 0x4a
	.zero		1
	.zero		1


	//----- nvinfo : EIATTR_EXIT_INSTR_OFFSETS
	.align		4
        /*00e8*/ 	.byte	0x04, 0x1c
        /*00ea*/ 	.short	(.L_23 - .L_22)


	//   ....[0]....
.L_22:
        /*00ec*/ 	.word	0x000002f0


	//   ....[1]....
        /*00f0*/ 	.word	0x00000430


	//   ....[2]....
        /*00f4*/ 	.word	0x00000490


	//----- nvinfo : EIATTR_CRS_STACK_SIZE
	.align		4
.L_23:
        /*00f8*/ 	.byte	0x04, 0x1e
        /*00fa*/ 	.short	(.L_25 - .L_24)
.L_24:
        /*00fc*/ 	.word	0x00000000


	//----- nvinfo : EIATTR_CBANK_PARAM_SIZE
	.align		4
.L_25:
        /*0100*/ 	.byte	0x03, 0x19
        /*0102*/ 	.short	0x0024


	//----- nvinfo : EIATTR_PARAM_CBANK
	.align		4
        /*0104*/ 	.byte	0x04, 0x0a
        /*0106*/ 	.short	(.L_27 - .L_26)
	.align		4
.L_26:
        /*0108*/ 	.word	index@(.nv.constant0._Z16test_warp_reducePfS_S_PKfi)
        /*010c*/ 	.short	0x0380
        /*010e*/ 	.short	0x0024


	//----- nvinfo : EIATTR_SW_WAR
	.align		4
.L_27:
        /*0110*/ 	.byte	0x04, 0x36
        /*0112*/ 	.short	(.L_29 - .L_28)
.L_28:
        /*0114*/ 	.word	0x00000008
.L_29:


//--------------------- .nv.callgraph             --------------------------
	.section	.nv.callgraph,"",@"SHT_CUDA_CALLGRAPH"
	.align	4
	.sectionentsize	8
	.align		4
        /*0000*/ 	.word	0x00000000
	.align		4
        /*0004*/ 	.word	0xffffffff
	.align		4
        /*0008*/ 	.word	0x00000000
	.align		4
        /*000c*/ 	.word	0xfffffffe
	.align		4
        /*0010*/ 	.word	0x00000000
	.align		4
        /*0014*/ 	.word	0xfffffffd
	.align		4
        /*0018*/ 	.word	0x00000000
	.align		4
        /*001c*/ 	.word	0xfffffffc


//--------------------- .text._Z16test_warp_reducePfS_S_PKfi --------------------------
	.section	.text._Z16test_warp_reducePfS_S_PKfi,"ax",@progbits
	.align	128
        .global         _Z16test_warp_reducePfS_S_PKfi
        .type           _Z16test_warp_reducePfS_S_PKfi,@function
        .size           _Z16test_warp_reducePfS_S_PKfi,(.L_x_7 - _Z16test_warp_reducePfS_S_PKfi)
        .other          _Z16test_warp_reducePfS_S_PKfi,@"STO_CUDA_ENTRY STV_DEFAULT"
_Z16test_warp_reducePfS_S_PKfi:
.text._Z16test_warp_reducePfS_S_PKfi:
[----:B------:R-:W-:Y:S01]  /*0000*/  LDC R1, c[0x0][0x37c] ;  /* 0x0000df00ff017b82 */ /* 0x000fe20000000800 */
[----:B------:R-:W0:Y:S07]  /*0010*/  S2R R0, SR_TID.X ;  /* 0x0000000000007919 */ /* 0x000e2e0000002100 */
[----:B------:R-:W0:Y:S01]  /*0020*/  S2UR UR4, SR_CTAID.X ;  /* 0x00000000000479c3 */ /* 0x000e220000002500 */
[----:B------:R-:W1:Y:S01]  /*0030*/  LDCU UR5, c[0x0][0x3a0] ;  /* 0x00007400ff0577ac */ /* 0x000e620008000800 */
[----:B------:R-:W-:Y:S01]  /*0040*/  BSSY.RECONVERGENT B0, `(.L_x_0) ;  /* 0x000000e000007945 */ /* 0x000fe20003800200 */
[----:B------:R-:W-:-:S02]  /*0050*/  IMAD.MOV.U32 R4, RZ, RZ, -0x800001 ;  /* 0xff7fffffff047424 */ /* 0x000fc400078e00ff */
[----:B------:R-:W-:Y:S02]  /*0060*/  IMAD.MOV.U32 R6, RZ, RZ, RZ ;  /* 0x000000ffff067224 */ /* 0x000fe400078e00ff */
[----:B------:R-:W-:Y:S01]  /*0070*/  IMAD.MOV.U32 R2, RZ, RZ, 0x7f7fffff ;  /* 0x7f7fffffff027424 */ /* 0x000fe200078e00ff */
[----:B------:R-:W0:Y:S02]  /*0080*/  LDC R5, c[0x0][0x360] ;  /* 0x0000d800ff057b82 */ /* 0x000e240000000800 */
[----:B0-----:R-:W-:-:S05]  /*0090*/  IMAD R5, R5, UR4, R0 ;  /* 0x0000000405057c24 */ /* 0x001fca000f8e0200 */
[----:B-1----:R-:W-:Y:S01]  /*00a0*/  ISETP.GE.AND P0, PT, R5, UR5, PT ;  /* 0x0000000505007c0c */ /* 0x002fe2000bf06270 */
[----:B------:R-:W0:-:S12]  /*00b0*/  LDCU.64 UR4, c[0x0][0x358] ;  /* 0x00006b00ff0477ac */ /* 0x000e180008000a00 */
[----:B------:R-:W-:Y:S05]  /*00c0*/  @P0 BRA `(.L_x_1) ;  /* 0x0000000000140947 */ /* 0x000fea0003800000 */
[----:B------:R-:W1:Y:S02]  /*00d0*/  LDC.64 R2, c[0x0][0x398] ;  /* 0x0000e600ff027b82 */ /* 0x000e640000000a00 */
[----:B-1----:R-:W-:-:S06]  /*00e0*/  IMAD.WIDE R2, R5, 0x4, R2 ;  /* 0x0000000405027825 */ /* 0x002fcc00078e0202 */
[----:B0-----:R-:W2:Y:S02]  /*00f0*/  LDG.E R2, desc[UR4][R2.64] ;  /* 0x0000000402027981 */ /* 0x001ea4000c1e1900 */
[--C-:B--2---:R-:W-:Y:S02]  /*0100*/  IMAD.MOV.U32 R6, RZ, RZ, R2.reuse ;  /* 0x000000ffff067224 */ /* 0x104fe400078e0002 */
[----:B------:R-:W-:-:S07]  /*0110*/  IMAD.MOV.U32 R4, RZ, RZ, R2 ;  /* 0x000000ffff047224 */ /* 0x000fce00078e0002 */
.L_x_1:
[----:B0-----:R-:W-:Y:S05]  /*0120*/  BSYNC.RECONVERGENT B0 ;  /* 0x0000000000007941 */ /* 0x001fea0003800200 */
.L_x_0:
[----:B------:R-:W0:Y:S01]  /*0130*/  SHFL.DOWN PT, R3, R6, 0x10, 0x1f ;  /* 0x0a001f0006037f89 */ /* 0x000e2200000e0000 */
[----:B------:R-:W-:-:S03]  /*0140*/  LOP3.LUT P0, RZ, R0, 0x1f, RZ, 0xc0, !PT ;  /* 0x0000001f00ff7812 */ /* 0x000fc6000780c0ff */
[----:B------:R-:W1:Y:S04]  /*0150*/  SHFL.DOWN PT, R5, R2, 0x10, 0x1f ;  /* 0x0a001f0002057f89 */ /* 0x000e6800000e0000 */
[----:B------:R-:W2:Y:S01]  /*0160*/  SHFL.DOWN PT, R9, R4, 0x10, 0x1f ;  /* 0x0a001f0004097f89 */ /* 0x000ea200000e0000 */
[----:B0-----:R-:W-:Y:S01]  /*0170*/  FADD R3, R3, R6 ;  /* 0x0000000603037221 */ /* 0x001fe20000000000 */
[----:B-1----:R-:W-:-:S04]  /*0180*/  FMNMX R7, R5, R2, PT ;  /* 0x0000000205077209 */ /* 0x002fc80003800000 */
[----:B------:R-:W0:Y:S01]  /*0190*/  SHFL.DOWN PT, R8, R3, 0x8, 0x1f ;  /* 0x09001f0003087f89 */ /* 0x000e2200000e0000 */
[----:B--2---:R-:W-:-:S03]  /*01a0*/  FMNMX R11, R9, R4, !PT ;  /* 0x00000004090b7209 */ /* 0x004fc60007800000 */
        /* <DEDUP_REMOVED lines=16> */
[----:B------:R0:W1:Y:S01]  /*02b0*/  SHFL.DOWN PT, R7, R0, 0x1, 0x1f ;  /* 0x08201f0000077f89 */ /* 0x00006200000e0000 */
[----:B--2---:R-:W-:-:S03]  /*02c0*/  FMNMX R10, R13, R6, !PT ;  /* 0x000000060d0a7209 */ /* 0x004fc60007800000 */
[----:B------:R0:W2:Y:S04]  /*02d0*/  SHFL.DOWN PT, R11, R8, 0x1, 0x1f ;  /* 0x08201f00080b7f89 */ /* 0x0000a800000e0000 */
[----:B------:R0:W3:Y:S01]  /*02e0*/  SHFL.DOWN PT, R15, R10, 0x1, 0x1f ;  /* 0x08201f000a0f7f89 */ /* 0x0000e200000e0000 */
[----:B------:R-:W-:Y:S05]  /*02f0*/  @P0 EXIT ;  /* 0x000000000000094d */ /* 0x000fea0003800000 */
[----:B------:R-:W4:Y:S01]  /*0300*/  LDC.64 R2, c[0x0][0x380] ;  /* 0x0000e000ff027b82 */ /* 0x000f220000000a00 */
[----:B-1----:R-:W-:-:S07]  /*0310*/  FADD R13, R0, R7 ;  /* 0x00000007000d7221 */ /* 0x002fce0000000000 */
[----:B------:R-:W0:Y:S01]  /*0320*/  LDC.64 R4, c[0x0][0x388] ;  /* 0x0000e200ff047b82 */ /* 0x000e220000000a00 */
[----:B----4-:R1:W-:Y:S04]  /*0330*/  REDG.E.ADD.F32.FTZ.RN.STRONG.GPU desc[UR4][R2.64], R13 ;  /* 0x0000000d020079a6 */ /* 0x0103e8000c12f304 */
[----:B0-----:R-:W4:Y:S03]  /*0340*/  LDG.E R0, desc[UR4][R4.64] ;  /* 0x0000000404007981 */ /* 0x001f26000c1e1900 */
[----:B------:R-:W0:Y:S01]  /*0350*/  LDC.64 R6, c[0x0][0x390] ;  /* 0x0000e400ff067b82 */ /* 0x000e220000000a00 */
[----:B--2---:R-:W-:Y:S01]  /*0360*/  FMNMX R9, R8, R11, PT ;  /* 0x0000000b08097209 */ /* 0x004fe20003800000 */
[----:B------:R-:W-:Y:S03]  /*0370*/  BSSY B0, `(.L_x_2) ;  /* 0x0000008000007945 */ /* 0x000fe60003800000 */
[----:B----4-:R-:W-:-:S13]  /*0380*/  FSETP.GEU.AND P0, PT, R9, R0, PT ;  /* 0x000000000900720b */ /* 0x010fda0003f0e000 */
[----:B01----:R-:W-:Y:S05]  /*0390*/  @P0 BRA `(.L_x_3) ;  /* 0x0000000000140947 */ /* 0x003fea0003800000 */
[----:B------:R-:W-:-:S07]  /*03a0*/  IMAD.MOV.U32 R8, RZ, RZ, R0 ;  /* 0x000000ffff087224 */ /* 0x000fce00078e0000 */
.L_x_4:
[----:B------:R-:W-:Y:S05]  /*03b0*/  YIELD ;  /* 0x0000000000007946 */ /* 0x000fea0003800000 */
[----:B------:R-:W2:Y:S02]  /*03c0*/  ATOMG.E.CAS.STRONG.GPU PT, R8, [R4], R8, R9 ;  /* 0x00000008040873a9 */ /* 0x000ea400001ee109 */
[----:B--2---:R-:W-:-:S13]  /*03d0*/  FSETP.GEU.AND P0, PT, R9, R8, PT ;  /* 0x000000080900720b */ /* 0x004fda0003f0e000 */
[----:B------:R-:W-:Y:S05]  /*03e0*/  @!P0 BRA `(.L_x_4) ;  /* 0xfffffffc00f08947 */ /* 0x000fea000383ffff */
.L_x_3:
[----:B------:R-:W-:Y:S05]  /*03f0*/  BSYNC B0 ;  /* 0x0000000000007941 */ /* 0x000fea0003800000 */
.L_x_2:
[----:B------:R-:W2:Y:S01]  /*0400*/  LDG.E R0, desc[UR4][R6.64] ;  /* 0x0000000406007981 */ /* 0x000ea2000c1e1900 */
[----:B---3--:R-:W-:-:S04]  /*0410*/  FMNMX R15, R10, R15, !PT ;  /* 0x0000000f0a0f7209 */ /* 0x008fc80007800000 */
[----:B--2---:R-:W-:-:S13]  /*0420*/  FSETP.GT.AND P0, PT, R15, R0, PT ;  /* 0x000000000f00720b */ /* 0x004fda0003f04000 */
[----:B------:R-:W-:Y:S05]  /*0430*/  @!P0 EXIT ;  /* 0x000000000000894d */ /* 0x000fea0003800000 */
[----:B------:R-:W-:-:S07]  /*0440*/  IMAD.MOV.U32 R14, RZ, RZ, R0 ;  /* 0x000000ffff0e7224 */ /* 0x000fce00078e0000 */
.L_x_5:
[----:B------:R-:W-:Y:S05]  /*0450*/  YIELD ;  /* 0x0000000000007946 */ /* 0x000fea0003800000 */
[----:B------:R-:W2:Y:S02]  /*0460*/  ATOMG.E.CAS.STRONG.GPU PT, R14, [R6], R14, R15 ;  /* 0x0000000e060e73a9 */ /* 0x000ea400001ee10f */
[----:B--2---:R-:W-:-:S13]  /*0470*/  FSETP.GT.AND P0, PT, R15, R14, PT ;  /* 0x0000000e0f00720b */ /* 0x004fda0003f04000 */
[----:B------:R-:W-:Y:S05]  /*0480*/  @P0 BRA `(.L_x_5) ;  /* 0xfffffffc00f00947 */ /* 0x000fea000383ffff */
[----:B------:R-:W-:Y:S05]  /*0490*/  EXIT ;  /* 0x000000000000794d */ /* 0x000fea0003800000 */
.L_x_6:
[----:B------:R-:W-:-:S00]  /*04a0*/  BRA `(.L_x_6) ;  /* 0xfffffffc00fc7947 */ /* 0x000fc0000383ffff */
[----:B------:R-:W-:-:S00]  /*04b0*/  NOP ;  /* 0x0000000000007918 */ /* 0x000fc00000000000 */
        /* <DEDUP_REMOVED lines=12> */
.L_x_7:


//--------------------- .nv.shared.reserved.0     --------------------------
	.section	.nv.shared.reserved.0,"aw",@nobits
	.weak		__nv_reservedSMEM_offset_0_alias
	.size		__nv_reservedSMEM_offset_0_alias, 0, 64
	.other		__nv_reservedSMEM_offset_0_alias,@"STO_CUDA_RESERVED_SHARED STV_DEFAULT"
__nv_reservedSMEM_offset_0_alias:
	.zero		0
	.zero		64


//--------------------- .nv.constant0._Z16test_warp_reducePfS_S_PKfi --------------------------
	.section	.nv.constant0._Z16test_warp_reducePfS_S_PKfi,"a",@progbits
	.sectionflags	@""
	.align	4
.nv.constant0._Z16test_warp_reducePfS_S_PKfi:
	.zero		932


//--------------------- SYMBOLS --------------------------

	.type		.nv.reservedSmem.offset0,@object
	.size		.nv.reservedSmem.offset0,0x4
